//
// Generated by NVIDIA NVVM Compiler
//
// Compiler Build ID: CL-36424714
// Cuda compilation tools, release 13.0, V13.0.88
// Based on NVVM 20.0.0
//

.version 9.0
.target sm_100
.address_size 64

	// .globl	_Z9reduceSumPfS_ii
.extern .shared .align 16 .b8 sdata[];

.visible .entry _Z9reduceSumPfS_ii(
	.param .u64 .ptr .align 1 _Z9reduceSumPfS_ii_param_0,
	.param .u64 .ptr .align 1 _Z9reduceSumPfS_ii_param_1,
	.param .u32 _Z9reduceSumPfS_ii_param_2,
	.param .u32 _Z9reduceSumPfS_ii_param_3
)
{
	.reg .pred 	%p<22>;
	.reg .b32 	%r<17>;
	.reg .b32 	%f<47>;
	.reg .b64 	%rd<7>;

	ld.param.u64 	%rd1, [_Z9reduceSumPfS_ii_param_0];
	ld.param.u64 	%rd2, [_Z9reduceSumPfS_ii_param_1];
	ld.param.u32 	%r5, [_Z9reduceSumPfS_ii_param_2];
	ld.param.u32 	%r6, [_Z9reduceSumPfS_ii_param_3];
	mov.u32 	%r7, %tid.x;
	mov.u32 	%r8, %ctaid.x;
	mov.u32 	%r9, %ntid.x;
	mad.lo.s32 	%r10, %r8, %r9, %r7;
	mov.u32 	%r11, %ctaid.y;
	mov.u32 	%r12, %ntid.y;
	mov.u32 	%r13, %tid.y;
	mad.lo.s32 	%r14, %r11, %r12, %r13;
	mul.lo.s32 	%r1, %r9, %r12;
	mad.lo.s32 	%r2, %r5, %r10, %r14;
	mad.lo.s32 	%r3, %r13, %r9, %r7;
	setp.ge.s32 	%p1, %r2, %r6;
	setp.ge.s32 	%p2, %r10, %r5;
	or.pred  	%p3, %p2, %p1;
	setp.ge.s32 	%p4, %r14, %r5;
	mov.f32 	%f41, 0f00000000;
	or.pred  	%p5, %p4, %p3;
	@%p5 bra 	$L__BB0_2;
	cvta.to.global.u64 	%rd3, %rd1;
	mul.wide.s32 	%rd4, %r2, 4;
	add.s64 	%rd5, %rd3, %rd4;
	ld.global.f32 	%f41, [%rd5];
$L__BB0_2:
	shl.b32 	%r15, %r3, 2;
	mov.u32 	%r16, sdata;
	add.s32 	%r4, %r16, %r15;
	st.shared.f32 	[%r4], %f41;
	bar.sync 	0;
	setp.lt.u32 	%p6, %r1, 1024;
	@%p6 bra 	$L__BB0_6;
	setp.gt.u32 	%p10, %r3, 511;
	@%p10 bra 	$L__BB0_5;
	ld.shared.f32 	%f19, [%r4+2048];
	ld.shared.f32 	%f20, [%r4];
	add.f32 	%f21, %f19, %f20;
	st.shared.f32 	[%r4], %f21;
$L__BB0_5:
	bar.sync 	0;
	bra.uni 	$L__BB0_7;
$L__BB0_6:
	setp.lt.u32 	%p7, %r1, 512;
	@%p7 bra 	$L__BB0_10;
$L__BB0_7:
	setp.gt.u32 	%p11, %r3, 255;
	@%p11 bra 	$L__BB0_9;
	ld.shared.f32 	%f22, [%r4+1024];
	ld.shared.f32 	%f23, [%r4];
	add.f32 	%f24, %f22, %f23;
	st.shared.f32 	[%r4], %f24;
$L__BB0_9:
	bar.sync 	0;
	bra.uni 	$L__BB0_11;
$L__BB0_10:
	setp.lt.u32 	%p8, %r1, 256;
	@%p8 bra 	$L__BB0_14;
$L__BB0_11:
	setp.gt.u32 	%p12, %r3, 127;
	@%p12 bra 	$L__BB0_13;
	ld.shared.f32 	%f25, [%r4+512];
	ld.shared.f32 	%f26, [%r4];
	add.f32 	%f27, %f25, %f26;
	st.shared.f32 	[%r4], %f27;
$L__BB0_13:
	bar.sync 	0;
	bra.uni 	$L__BB0_15;
$L__BB0_14:
	setp.lt.u32 	%p9, %r1, 128;
	@%p9 bra 	$L__BB0_18;
$L__BB0_15:
	setp.gt.u32 	%p13, %r3, 63;
	@%p13 bra 	$L__BB0_17;
	ld.shared.f32 	%f28, [%r4+256];
	ld.shared.f32 	%f29, [%r4];
	add.f32 	%f30, %f28, %f29;
	st.shared.f32 	[%r4], %f30;
$L__BB0_17:
	bar.sync 	0;
$L__BB0_18:
	setp.gt.u32 	%p14, %r3, 31;
	@%p14 bra 	$L__BB0_38;
	setp.lt.u32 	%p15, %r1, 64;
	@%p15 bra 	$L__BB0_21;
	ld.shared.f32 	%f31, [%r4+128];
	ld.shared.f32 	%f32, [%r4];
	add.f32 	%f42, %f31, %f32;
	bra.uni 	$L__BB0_23;
$L__BB0_21:
	setp.lt.u32 	%p16, %r1, 32;
	@%p16 bra 	$L__BB0_24;
	ld.shared.f32 	%f42, [%r4];
$L__BB0_23:
	ld.shared.f32 	%f33, [%r4+64];
	add.f32 	%f43, %f33, %f42;
	st.shared.f32 	[%r4], %f43;
	bra.uni 	$L__BB0_26;
$L__BB0_24:
	setp.lt.u32 	%p17, %r1, 16;
	@%p17 bra 	$L__BB0_27;
	ld.shared.f32 	%f43, [%r4];
$L__BB0_26:
	ld.shared.f32 	%f34, [%r4+32];
	add.f32 	%f44, %f34, %f43;
	bra.uni 	$L__BB0_29;
$L__BB0_27:
	setp.lt.u32 	%p18, %r1, 8;
	@%p18 bra 	$L__BB0_30;
	ld.shared.f32 	%f44, [%r4];
$L__BB0_29:
	ld.shared.f32 	%f35, [%r4+16];
	add.f32 	%f45, %f35, %f44;
	bra.uni 	$L__BB0_32;
$L__BB0_30:
	setp.lt.u32 	%p19, %r1, 4;
	@%p19 bra 	$L__BB0_33;
	ld.shared.f32 	%f45, [%r4];
$L__BB0_32:
	ld.shared.f32 	%f36, [%r4+8];
	add.f32 	%f46, %f36, %f45;
	bra.uni 	$L__BB0_35;
$L__BB0_33:
	setp.lt.u32 	%p20, %r1, 2;
	@%p20 bra 	$L__BB0_36;
	ld.shared.f32 	%f46, [%r4];
$L__BB0_35:
	ld.shared.f32 	%f37, [%r4+4];
	add.f32 	%f38, %f37, %f46;
	st.shared.f32 	[%r4], %f38;
$L__BB0_36:
	setp.ne.s32 	%p21, %r3, 0;
	@%p21 bra 	$L__BB0_38;
	ld.shared.f32 	%f39, [sdata];
	cvta.to.global.u64 	%rd6, %rd2;
	atom.global.add.f32 	%f40, [%rd6], %f39;
$L__BB0_38:
	ret;

}
	// .globl	_Z14deltaReduceSumPfS_iiS_
.visible .entry _Z14deltaReduceSumPfS_iiS_(
	.param .u64 .ptr .align 1 _Z14deltaReduceSumPfS_iiS__param_0,
	.param .u64 .ptr .align 1 _Z14deltaReduceSumPfS_iiS__param_1,
	.param .u32 _Z14deltaReduceSumPfS_iiS__param_2,
	.param .u32 _Z14deltaReduceSumPfS_iiS__param_3,
	.param .u64 .ptr .align 1 _Z14deltaReduceSumPfS_iiS__param_4
)
{
	.reg .pred 	%p<22>;
	.reg .b32 	%r<17>;
	.reg .b32 	%f<50>;
	.reg .b64 	%rd<9>;

	ld.param.u64 	%rd1, [_Z14deltaReduceSumPfS_iiS__param_0];
	ld.param.u64 	%rd2, [_Z14deltaReduceSumPfS_iiS__param_1];
	ld.param.u32 	%r5, [_Z14deltaReduceSumPfS_iiS__param_2];
	ld.param.u32 	%r6, [_Z14deltaReduceSumPfS_iiS__param_3];
	ld.param.u64 	%rd3, [_Z14deltaReduceSumPfS_iiS__param_4];
	mov.u32 	%r7, %tid.x;
	mov.u32 	%r8, %ctaid.x;
	mov.u32 	%r9, %ntid.x;
	mad.lo.s32 	%r10, %r8, %r9, %r7;
	mov.u32 	%r11, %ctaid.y;
	mov.u32 	%r12, %ntid.y;
	mov.u32 	%r13, %tid.y;
	mad.lo.s32 	%r14, %r11, %r12, %r13;
	mad.lo.s32 	%r1, %r5, %r10, %r14;
	mad.lo.s32 	%r2, %r13, %r9, %r7;
	mul.lo.s32 	%r3, %r9, %r12;
	setp.ge.s32 	%p1, %r1, %r6;
	setp.ge.s32 	%p2, %r10, %r5;
	or.pred  	%p3, %p2, %p1;
	setp.ge.s32 	%p4, %r14, %r5;
	mov.f32 	%f44, 0f00000000;
	or.pred  	%p5, %p4, %p3;
	@%p5 bra 	$L__BB1_2;
	cvta.to.global.u64 	%rd4, %rd1;
	cvta.to.global.u64 	%rd5, %rd3;
	mul.wide.s32 	%rd6, %r1, 4;
	add.s64 	%rd7, %rd4, %rd6;
	ld.global.f32 	%f19, [%rd7];
	ld.global.f32 	%f20, [%rd5];
	sub.f32 	%f21, %f19, %f20;
	mul.f32 	%f44, %f21, %f21;
$L__BB1_2:
	shl.b32 	%r15, %r2, 2;
	mov.u32 	%r16, sdata;
	add.s32 	%r4, %r16, %r15;
	st.shared.f32 	[%r4], %f44;
	bar.sync 	0;
	setp.lt.u32 	%p6, %r3, 1024;
	@%p6 bra 	$L__BB1_6;
	setp.gt.u32 	%p10, %r2, 511;
	@%p10 bra 	$L__BB1_5;
	ld.shared.f32 	%f22, [%r4+2048];
	ld.shared.f32 	%f23, [%r4];
	add.f32 	%f24, %f22, %f23;
	st.shared.f32 	[%r4], %f24;
$L__BB1_5:
	bar.sync 	0;
	bra.uni 	$L__BB1_7;
$L__BB1_6:
	setp.lt.u32 	%p7, %r3, 512;
	@%p7 bra 	$L__BB1_10;
$L__BB1_7:
	setp.gt.u32 	%p11, %r2, 255;
	@%p11 bra 	$L__BB1_9;
	ld.shared.f32 	%f25, [%r4+1024];
	ld.shared.f32 	%f26, [%r4];
	add.f32 	%f27, %f25, %f26;
	st.shared.f32 	[%r4], %f27;
$L__BB1_9:
	bar.sync 	0;
	bra.uni 	$L__BB1_11;
$L__BB1_10:
	setp.lt.u32 	%p8, %r3, 256;
	@%p8 bra 	$L__BB1_14;
$L__BB1_11:
	setp.gt.u32 	%p12, %r2, 127;
	@%p12 bra 	$L__BB1_13;
	ld.shared.f32 	%f28, [%r4+512];
	ld.shared.f32 	%f29, [%r4];
	add.f32 	%f30, %f28, %f29;
	st.shared.f32 	[%r4], %f30;
$L__BB1_13:
	bar.sync 	0;
	bra.uni 	$L__BB1_15;
$L__BB1_14:
	setp.lt.u32 	%p9, %r3, 128;
	@%p9 bra 	$L__BB1_18;
$L__BB1_15:
	setp.gt.u32 	%p13, %r2, 63;
	@%p13 bra 	$L__BB1_17;
	ld.shared.f32 	%f31, [%r4+256];
	ld.shared.f32 	%f32, [%r4];
	add.f32 	%f33, %f31, %f32;
	st.shared.f32 	[%r4], %f33;
$L__BB1_17:
	bar.sync 	0;
$L__BB1_18:
	setp.gt.u32 	%p14, %r2, 31;
	@%p14 bra 	$L__BB1_38;
	setp.lt.u32 	%p15, %r3, 64;
	@%p15 bra 	$L__BB1_21;
	ld.shared.f32 	%f34, [%r4+128];
	ld.shared.f32 	%f35, [%r4];
	add.f32 	%f45, %f34, %f35;
	bra.uni 	$L__BB1_23;
$L__BB1_21:
	setp.lt.u32 	%p16, %r3, 32;
	@%p16 bra 	$L__BB1_24;
	ld.shared.f32 	%f45, [%r4];
$L__BB1_23:
	ld.shared.f32 	%f36, [%r4+64];
	add.f32 	%f46, %f36, %f45;
	st.shared.f32 	[%r4], %f46;
	bra.uni 	$L__BB1_26;
$L__BB1_24:
	setp.lt.u32 	%p17, %r3, 16;
	@%p17 bra 	$L__BB1_27;
	ld.shared.f32 	%f46, [%r4];
$L__BB1_26:
	ld.shared.f32 	%f37, [%r4+32];
	add.f32 	%f47, %f37, %f46;
	bra.uni 	$L__BB1_29;
$L__BB1_27:
	setp.lt.u32 	%p18, %r3, 8;
	@%p18 bra 	$L__BB1_30;
	ld.shared.f32 	%f47, [%r4];
$L__BB1_29:
	ld.shared.f32 	%f38, [%r4+16];
	add.f32 	%f48, %f38, %f47;
	bra.uni 	$L__BB1_32;
$L__BB1_30:
	setp.lt.u32 	%p19, %r3, 4;
	@%p19 bra 	$L__BB1_33;
	ld.shared.f32 	%f48, [%r4];
$L__BB1_32:
	ld.shared.f32 	%f39, [%r4+8];
	add.f32 	%f49, %f39, %f48;
	bra.uni 	$L__BB1_35;
$L__BB1_33:
	setp.lt.u32 	%p20, %r3, 2;
	@%p20 bra 	$L__BB1_36;
	ld.shared.f32 	%f49, [%r4];
$L__BB1_35:
	ld.shared.f32 	%f40, [%r4+4];
	add.f32 	%f41, %f40, %f49;
	st.shared.f32 	[%r4], %f41;
$L__BB1_36:
	setp.ne.s32 	%p21, %r2, 0;
	@%p21 bra 	$L__BB1_38;
	ld.shared.f32 	%f42, [sdata];
	cvta.to.global.u64 	%rd8, %rd2;
	atom.global.add.f32 	%f43, [%rd8], %f42;
$L__BB1_38:
	ret;

}


// ===== COMPILED SASS (sm_100) =====

	.target	sm_100

	.elftype	@"ET_EXEC"


//--------------------- .note.nv.tkinfo           --------------------------
	.section	.note.nv.tkinfo,"",@"SHT_NOTE"
	.sectionflags	@"SHF_NOTE_NV_TKINFO"
	.tkinfo
        /*0018*/ 	.word	0x00000002
        /*0030*/ 	.string	""
        /*0030*/ 	.string	"ptxas"
        /*0030*/ 	.string	"Cuda compilation tools, release 13.0, V13.0.88"
        /*0030*/ 	.string	"Build cuda_13.0.r13.0/compiler.36424714_0"
        /*0030*/ 	.string	"-arch sm_100 -m 64 "



//--------------------- .note.nv.cuinfo           --------------------------
	.section	.note.nv.cuinfo,"",@"SHT_NOTE"
	.sectionflags	@"SHF_NOTE_NV_CUINFO"
        /*0018*/ 	.short	0x0002
        /*001a*/ 	.short	0x0064
        /*001c*/ 	.short	0x0082
	.zero		2


//--------------------- .nv.info                  --------------------------
	.section	.nv.info,"",@"SHT_CUDA_INFO"
	.align	4


	//----- nvinfo : EIATTR_REGCOUNT
	.align		4
        /*0000*/ 	.byte	0x04, 0x2f
        /*0002*/ 	.short	(.L_1 - .L_0)
	.align		4
.L_0:
        /*0004*/ 	.word	index@(_Z9reduceSumPfS_ii)
        /*0008*/ 	.word	0x00000010


	//----- nvinfo : EIATTR_FRAME_SIZE
	.align		4
.L_1:
        /*000c*/ 	.byte	0x04, 0x11
        /*000e*/ 	.short	(.L_3 - .L_2)
	.align		4
.L_2:
        /*0010*/ 	.word	index@(_Z9reduceSumPfS_ii)
        /*0014*/ 	.word	0x00000000


	//----- nvinfo : EIATTR_REGCOUNT
	.align		4
.L_3:
        /*0018*/ 	.byte	0x04, 0x2f
        /*001a*/ 	.short	(.L_5 - .L_4)
	.align		4
.L_4:
        /*001c*/ 	.word	index@(_Z14deltaReduceSumPfS_iiS_)
        /*0020*/ 	.word	0x00000010


	//----- nvinfo : EIATTR_FRAME_SIZE
	.align		4
.L_5:
        /*0024*/ 	.byte	0x04, 0x11
        /*0026*/ 	.short	(.L_7 - .L_6)
	.align		4
.L_6:
        /*0028*/ 	.word	index@(_Z14deltaReduceSumPfS_iiS_)
        /*002c*/ 	.word	0x00000000


	//----- nvinfo : EIATTR_MIN_STACK_SIZE
	.align		4
.L_7:
        /*0030*/ 	.byte	0x04, 0x12
        /*0032*/ 	.short	(.L_9 - .L_8)
	.align		4
.L_8:
        /*0034*/ 	.word	index@(_Z14deltaReduceSumPfS_iiS_)
        /*0038*/ 	.word	0x00000000


	//----- nvinfo : EIATTR_MIN_STACK_SIZE
	.align		4
.L_9:
        /*003c*/ 	.byte	0x04, 0x12
        /*003e*/ 	.short	(.L_11 - .L_10)
	.align		4
.L_10:
        /*0040*/ 	.word	index@(_Z9reduceSumPfS_ii)
        /*0044*/ 	.word	0x00000000
.L_11:


//--------------------- .nv.compat                --------------------------
	.section	.nv.compat,"",@"SHT_CUDA_COMPAT_INFO"
	.align	4
        /*0000*/ 	.byte	0x02, 0x09, 0x00, 0x00, 0x02, 0x02, 0x01, 0x00, 0x02, 0x05, 0x05, 0x00, 0x03, 0x07, 0x01, 0x01
        /*0010*/ 	.byte	0x02, 0x03, 0x00, 0x00, 0x02, 0x06, 0x01, 0x00, 0x04, 0x0b, 0x08, 0x00, 0x09, 0x00, 0x00, 0x00
        /*0020*/ 	.byte	0x00, 0x00, 0x00, 0x00


//--------------------- .nv.info._Z14deltaReduceSumPfS_iiS_ --------------------------
	.section	.nv.info._Z14deltaReduceSumPfS_iiS_,"",@"SHT_CUDA_INFO"
	.sectionflags	@""
	.align	4


	//----- nvinfo : EIATTR_CUDA_API_VERSION
	.align		4
        /*0000*/ 	.byte	0x04, 0x37
        /*0002*/ 	.short	(.L_13 - .L_12)
.L_12:
        /*0004*/ 	.word	0x00000082


	//----- nvinfo : EIATTR_KPARAM_INFO
	.align		4
.L_13:
        /*0008*/ 	.byte	0x04, 0x17
        /*000a*/ 	.short	(.L_15 - .L_14)
.L_14:
        /*000c*/ 	.word	0x00000000
        /*0010*/ 	.short	0x0004
        /*0012*/ 	.short	0x0018
        /*0014*/ 	.byte	0x00, 0xf5, 0x21, 0x00


	//----- nvinfo : EIATTR_KPARAM_INFO
	.align		4
.L_15:
        /*0018*/ 	.byte	0x04, 0x17
        /*001a*/ 	.short	(.L_17 - .L_16)
.L_16:
        /*001c*/ 	.word	0x00000000
        /*0020*/ 	.short	0x0003
        /*0022*/ 	.short	0x0014
        /*0024*/ 	.byte	0x00, 0xf0, 0x11, 0x00


	//----- nvinfo : EIATTR_KPARAM_INFO
	.align		4
.L_17:
        /*0028*/ 	.byte	0x04, 0x17
        /*002a*/ 	.short	(.L_19 - .L_18)
.L_18:
        /*002c*/ 	.word	0x00000000
        /*0030*/ 	.short	0x0002
        /*0032*/ 	.short	0x0010
        /*0034*/ 	.byte	0x00, 0xf0, 0x11, 0x00


	//----- nvinfo : EIATTR_KPARAM_INFO
	.align		4
.L_19:
        /*0038*/ 	.byte	0x04, 0x17
        /*003a*/ 	.short	(.L_21 - .L_20)
.L_20:
        /*003c*/ 	.word	0x00000000
        /*0040*/ 	.short	0x0001
        /*0042*/ 	.short	0x0008
        /*0044*/ 	.byte	0x00, 0xf5, 0x21, 0x00


	//----- nvinfo : EIATTR_KPARAM_INFO
	.align		4
.L_21:
        /*0048*/ 	.byte	0x04, 0x17
        /*004a*/ 	.short	(.L_23 - .L_22)
.L_22:
        /*004c*/ 	.word	0x00000000
        /*0050*/ 	.short	0x0000
        /*0052*/ 	.short	0x0000
        /*0054*/ 	.byte	0x00, 0xf5, 0x21, 0x00


	//----- nvinfo : EIATTR_SPARSE_MMA_MASK
	.align		4
.L_23:
        /*0058*/ 	.byte	0x03, 0x50
        /*005a*/ 	.short	0x0000


	//----- nvinfo : EIATTR_MAXREG_COUNT
	.align		4
        /*005c*/ 	.byte	0x03, 0x1b
        /*005e*/ 	.short	0x00ff


	//----- nvinfo : EIATTR_NUM_BARRIERS
	.align		4
        /*0060*/ 	.byte	0x02, 0x4c
        /*0062*/ 	.byte	0x01
	.zero		1


	//----- nvinfo : EIATTR_MERCURY_ISA_VERSION
	.align		4
        /*0064*/ 	.byte	0x03, 0x5f
        /*0066*/ 	.short	0x0101


	//----- nvinfo : EIATTR_VRC_CTA_INIT_COUNT
	.align		4
        /*0068*/ 	.byte	0x02, 0x4a
	.zero		1
	.zero		1


	//----- nvinfo : EIATTR_EXIT_INSTR_OFFSETS
	.align		4
        /*006c*/ 	.byte	0x04, 0x1c
        /*006e*/ 	.short	(.L_25 - .L_24)


	//   ....[0]....
.L_24:
        /*0070*/ 	.word	0x00000430


	//   ....[1]....
        /*0074*/ 	.word	0x00000690


	//   ....[2]....
        /*0078*/ 	.word	0x000006d0


	//----- nvinfo : EIATTR_CBANK_PARAM_SIZE
	.align		4
.L_25:
        /*007c*/ 	.byte	0x03, 0x19
        /*007e*/ 	.short	0x0020


	//----- nvinfo : EIATTR_PARAM_CBANK
	.align		4
        /*0080*/ 	.byte	0x04, 0x0a
        /*0082*/ 	.short	(.L_27 - .L_26)
	.align		4
.L_26:
        /*0084*/ 	.word	index@(.nv.constant0._Z14deltaReduceSumPfS_iiS_)
        /*0088*/ 	.short	0x0380
        /*008a*/ 	.short	0x0020


	//----- nvinfo : EIATTR_SW_WAR
	.align		4
.L_27:
        /*008c*/ 	.byte	0x04, 0x36
        /*008e*/ 	.short	(.L_29 - .L_28)
.L_28:
        /*0090*/ 	.word	0x00000008
.L_29:


//--------------------- .nv.info._Z9reduceSumPfS_ii --------------------------
	.section	.nv.info._Z9reduceSumPfS_ii,"",@"SHT_CUDA_INFO"
	.sectionflags	@""
	.align	4


	//----- nvinfo : EIATTR_CUDA_API_VERSION
	.align		4
        /*0000*/ 	.byte	0x04, 0x37
        /*0002*/ 	.short	(.L_31 - .L_30)
.L_30:
        /*0004*/ 	.word	0x00000082


	//----- nvinfo : EIATTR_KPARAM_INFO
	.align		4
.L_31:
        /*0008*/ 	.byte	0x04, 0x17
        /*000a*/ 	.short	(.L_33 - .L_32)
.L_32:
        /*000c*/ 	.word	0x00000000
        /*0010*/ 	.short	0x0003
        /*0012*/ 	.short	0x0014
        /*0014*/ 	.byte	0x00, 0xf0, 0x11, 0x00


	//----- nvinfo : EIATTR_KPARAM_INFO
	.align		4
.L_33:
        /*0018*/ 	.byte	0x04, 0x17
        /*001a*/ 	.short	(.L_35 - .L_34)
.L_34:
        /*001c*/ 	.word	0x00000000
        /*0020*/ 	.short	0x0002
        /*0022*/ 	.short	0x0010
        /*0024*/ 	.byte	0x00, 0xf0, 0x11, 0x00


	//----- nvinfo : EIATTR_KPARAM_INFO
	.align		4
.L_35:
        /*0028*/ 	.byte	0x04, 0x17
        /*002a*/ 	.short	(.L_37 - .L_36)
.L_36:
        /*002c*/ 	.word	0x00000000
        /*0030*/ 	.short	0x0001
        /*0032*/ 	.short	0x0008
        /*0034*/ 	.byte	0x00, 0xf5, 0x21, 0x00


	//----- nvinfo : EIATTR_KPARAM_INFO
	.align		4
.L_37:
        /*0038*/ 	.byte	0x04, 0x17
        /*003a*/ 	.short	(.L_39 - .L_38)
.L_38:
        /*003c*/ 	.word	0x00000000
        /*0040*/ 	.short	0x0000
        /*0042*/ 	.short	0x0000
        /*0044*/ 	.byte	0x00, 0xf5, 0x21, 0x00


	//----- nvinfo : EIATTR_SPARSE_MMA_MASK
	.align		4
.L_39:
        /*0048*/ 	.byte	0x03, 0x50
        /*004a*/ 	.short	0x0000


	//----- nvinfo : EIATTR_MAXREG_COUNT
	.align		4
        /*004c*/ 	.byte	0x03, 0x1b
        /*004e*/ 	.short	0x00ff


	//----- nvinfo : EIATTR_NUM_BARRIERS
	.align		4
        /*0050*/ 	.byte	0x02, 0x4c
        /*0052*/ 	.byte	0x01
	.zero		1


	//----- nvinfo : EIATTR_MERCURY_ISA_VERSION
	.align		4
        /*0054*/ 	.byte	0x03, 0x5f
        /*0056*/ 	.short	0x0101


	//----- nvinfo : EIATTR_VRC_CTA_INIT_COUNT
	.align		4
        /*0058*/ 	.byte	0x02, 0x4a
	.zero		1
	.zero		1


	//----- nvinfo : EIATTR_EXIT_INSTR_OFFSETS
	.align		4
        /*005c*/ 	.byte	0x04, 0x1c
        /*005e*/ 	.short	(.L_41 - .L_40)


	//   ....[0]....
.L_40:
        /*0060*/ 	.word	0x000003f0


	//   ....[1]....
        /*0064*/ 	.word	0x00000650


	//   ....[2]....
        /*0068*/ 	.word	0x00000690


	//----- nvinfo : EIATTR_CBANK_PARAM_SIZE
	.align		4
.L_41:
        /*006c*/ 	.byte	0x03, 0x19
        /*006e*/ 	.short	0x0018


	//----- nvinfo : EIATTR_PARAM_CBANK
	.align		4
        /*0070*/ 	.byte	0x04, 0x0a
        /*0072*/ 	.short	(.L_43 - .L_42)
	.align		4
.L_42:
        /*0074*/ 	.word	index@(.nv.constant0._Z9reduceSumPfS_ii)
        /*0078*/ 	.short	0x0380
        /*007a*/ 	.short	0x0018


	//----- nvinfo : EIATTR_SW_WAR
	.align		4
.L_43:
        /*007c*/ 	.byte	0x04, 0x36
        /*007e*/ 	.short	(.L_45 - .L_44)
.L_44:
        /*0080*/ 	.word	0x00000008
.L_45:


//--------------------- .nv.callgraph             --------------------------
	.section	.nv.callgraph,"",@"SHT_CUDA_CALLGRAPH"
	.align	4
	.sectionentsize	8
	.align		4
        /*0000*/ 	.word	0x00000000
	.align		4
        /*0004*/ 	.word	0xffffffff
	.align		4
        /*0008*/ 	.word	0x00000000
	.align		4
        /*000c*/ 	.word	0xfffffffe
	.align		4
        /*0010*/ 	.word	0x00000000
	.align		4
        /*0014*/ 	.word	0xfffffffd
	.align		4
        /*0018*/ 	.word	0x00000000
	.align		4
        /*001c*/ 	.word	0xfffffffc


//--------------------- .text._Z14deltaReduceSumPfS_iiS_ --------------------------
	.section	.text._Z14deltaReduceSumPfS_iiS_,"ax",@progbits
	.align	128
        .global         _Z14deltaReduceSumPfS_iiS_
        .type           _Z14deltaReduceSumPfS_iiS_,@function
        .size           _Z14deltaReduceSumPfS_iiS_,(.L_x_36 - _Z14deltaReduceSumPfS_iiS_)
        .other          _Z14deltaReduceSumPfS_iiS_,@"STO_CUDA_ENTRY STV_DEFAULT"
_Z14deltaReduceSumPfS_iiS_:
.text._Z14deltaReduceSumPfS_iiS_:
[----:B------:R-:W-:Y:S01]  /*0000*/  LDC R1, c[0x0][0x37c] ;  /* 0x0000df00ff017b82 */ /* 0x000fe20000000800 */
[----:B------:R-:W0:Y:S07]  /*0010*/  S2R R2, SR_TID.X ;  /* 0x0000000000027919 */ /* 0x000e2e0000002100 */
[----:B------:R-:W0:Y:S01]  /*0020*/  LDC R11, c[0x0][0x360] ;  /* 0x0000d800ff0b7b82 */ /* 0x000e220000000800 */
[----:B------:R-:W1:Y:S01]  /*0030*/  LDCU.64 UR6, c[0x0][0x390] ;  /* 0x00007200ff0677ac */ /* 0x000e620008000a00 */
[----:B------:R-:W2:Y:S06]  /*0040*/  S2R R13, SR_TID.Y ;  /* 0x00000000000d7919 */ /* 0x000eac0000002200 */
[----:B------:R-:W0:Y:S08]  /*0050*/  S2UR UR4, SR_CTAID.X ;  /* 0x00000000000479c3 */ /* 0x000e300000002500 */
[----:B------:R-:W2:Y:S08]  /*0060*/  S2UR UR5, SR_CTAID.Y ;  /* 0x00000000000579c3 */ /* 0x000eb00000002600 */
[----:B------:R-:W2:Y:S01]  /*0070*/  LDC R8, c[0x0][0x364] ;  /* 0x0000d900ff087b82 */ /* 0x000ea20000000800 */
[----:B0-----:R-:W-:-:S02]  /*0080*/  IMAD R0, R11, UR4, R2 ;  /* 0x000000040b007c24 */ /* 0x001fc4000f8e0202 */
[----:B--2---:R-:W-:-:S04]  /*0090*/  IMAD R3, R8, UR5, R13 ;  /* 0x0000000508037c24 */ /* 0x004fc8000f8e020d */
[----:B-1----:R-:W-:-:S05]  /*00a0*/  IMAD R9, R0, UR6, R3 ;  /* 0x0000000600097c24 */ /* 0x002fca000f8e0203 */
[----:B------:R-:W-:-:S04]  /*00b0*/  ISETP.GE.AND P0, PT, R9, UR7, PT ;  /* 0x0000000709007c0c */ /* 0x000fc8000bf06270 */
[----:B------:R-:W-:-:S04]  /*00c0*/  ISETP.GE.OR P0, PT, R0, UR6, P0 ;  /* 0x0000000600007c0c */ /* 0x000fc80008706670 */
[----:B------:R-:W-:Y:S01]  /*00d0*/  ISETP.GE.OR P0, PT, R3, UR6, P0 ;  /* 0x0000000603007c0c */ /* 0x000fe20008706670 */
[----:B------:R-:W0:-:S12]  /*00e0*/  LDCU.64 UR6, c[0x0][0x358] ;  /* 0x00006b00ff0677ac */ /* 0x000e180008000a00 */
[----:B------:R-:W1:Y:S08]  /*00f0*/  @!P0 LDC.64 R4, c[0x0][0x380] ;  /* 0x0000e000ff048b82 */ /* 0x000e700000000a00 */
[----:B------:R-:W2:Y:S01]  /*0100*/  @!P0 LDC.64 R6, c[0x0][0x398] ;  /* 0x0000e600ff068b82 */ /* 0x000ea20000000a00 */
[----:B-1----:R-:W-:-:S06]  /*0110*/  @!P0 IMAD.WIDE R4, R9, 0x4, R4 ;  /* 0x0000000409048825 */ /* 0x002fcc00078e0204 */
[----:B0-----:R-:W3:Y:S04]  /*0120*/  @!P0 LDG.E R4, desc[UR6][R4.64] ;  /* 0x0000000604048981 */ /* 0x001ee8000c1e1900 */
[----:B--2---:R-:W3:Y:S01]  /*0130*/  @!P0 LDG.E R7, desc[UR6][R6.64] ;  /* 0x0000000606078981 */ /* 0x004ee2000c1e1900 */
[----:B------:R-:W0:Y:S01]  /*0140*/  S2UR UR5, SR_CgaCtaId ;  /* 0x00000000000579c3 */ /* 0x000e220000008800 */
[----:B------:R-:W-:Y:S01]  /*0150*/  IMAD.MOV.U32 R9, RZ, RZ, RZ ;  /* 0x000000ffff097224 */ /* 0x000fe200078e00ff */
[----:B------:R-:W-:Y:S01]  /*0160*/  UMOV UR4, 0x400 ;  /* 0x0000040000047882 */ /* 0x000fe20000000000 */
[----:B------:R-:W-:Y:S01]  /*0170*/  IMAD R0, R11, R13, R2 ;  /* 0x0000000d0b007224 */ /* 0x000fe200078e0202 */
[----:B0-----:R-:W-:-:S06]  /*0180*/  ULEA UR4, UR5, UR4, 0x18 ;  /* 0x0000000405047291 */ /* 0x001fcc000f8ec0ff */
[----:B------:R-:W-:Y:S01]  /*0190*/  LEA R2, R0, UR4, 0x2 ;  /* 0x0000000400027c11 */ /* 0x000fe2000f8e10ff */
[----:B---3--:R-:W-:-:S04]  /*01a0*/  @!P0 FADD R3, R4, -R7 ;  /* 0x8000000704038221 */ /* 0x008fc80000000000 */
[----:B------:R-:W-:Y:S01]  /*01b0*/  @!P0 FMUL R9, R3, R3 ;  /* 0x0000000303098220 */ /* 0x000fe20000400000 */
[----:B------:R-:W-:-:S05]  /*01c0*/  IMAD R3, R11, R8, RZ ;  /* 0x000000080b037224 */ /* 0x000fca00078e02ff */
[----:B------:R-:W-:Y:S01]  /*01d0*/  ISETP.GE.U32.AND P0, PT, R3, 0x400, PT ;  /* 0x000004000300780c */ /* 0x000fe20003f06070 */
[----:B------:R0:W-:Y:S01]  /*01e0*/  STS [R2], R9 ;  /* 0x0000000902007388 */ /* 0x0001e20000000800 */
[----:B------:R-:W-:Y:S11]  /*01f0*/  BAR.SYNC.DEFER_BLOCKING 0x0 ;  /* 0x0000000000007b1d */ /* 0x000ff60000010000 */
[----:B0-----:R-:W-:Y:S05]  /*0200*/  @!P0 BRA `(.L_x_0) ;  /* 0x00000000001c8947 */ /* 0x001fea0003800000 */
[----:B------:R-:W-:-:S13]  /*0210*/  ISETP.GT.U32.AND P0, PT, R0, 0x1ff, PT ;  /* 0x000001ff0000780c */ /* 0x000fda0003f04070 */
[----:B------:R-:W-:Y:S04]  /*0220*/  @!P0 LDS R4, [R2+0x800] ;  /* 0x0008000002048984 */ /* 0x000fe80000000800 */
[----:B------:R-:W0:Y:S02]  /*0230*/  @!P0 LDS R5, [R2] ;  /* 0x0000000002058984 */ /* 0x000e240000000800 */
[----:B0-----:R-:W-:-:S05]  /*0240*/  @!P0 FADD R5, R4, R5 ;  /* 0x0000000504058221 */ /* 0x001fca0000000000 */
[----:B------:R0:W-:Y:S01]  /*0250*/  @!P0 STS [R2], R5 ;  /* 0x0000000502008388 */ /* 0x0001e20000000800 */
[----:B------:R-:W-:Y:S06]  /*0260*/  BAR.SYNC.DEFER_BLOCKING 0x0 ;  /* 0x0000000000007b1d */ /* 0x000fec0000010000 */
[----:B------:R-:W-:Y:S05]  /*0270*/  BRA `(.L_x_1) ;  /* 0x0000000000087947 */ /* 0x000fea0003800000 */
.L_x_0:
[----:B------:R-:W-:-:S13]  /*0280*/  ISETP.GE.U32.AND P0, PT, R3, 0x200, PT ;  /* 0x000002000300780c */ /* 0x000fda0003f06070 */
[----:B------:R-:W-:Y:S05]  /*0290*/  @!P0 BRA `(.L_x_2) ;  /* 0x00000000001c8947 */ /* 0x000fea0003800000 */
.L_x_1:
[----:B------:R-:W-:-:S13]  /*02a0*/  ISETP.GT.U32.AND P0, PT, R0, 0xff, PT ;  /* 0x000000ff0000780c */ /* 0x000fda0003f04070 */
[----:B------:R-:W-:Y:S04]  /*02b0*/  @!P0 LDS R4, [R2+0x400] ;  /* 0x0004000002048984 */ /* 0x000fe80000000800 */
[----:B0-----:R-:W0:Y:S02]  /*02c0*/  @!P0 LDS R5, [R2] ;  /* 0x0000000002058984 */ /* 0x001e240000000800 */
[----:B0-----:R-:W-:-:S05]  /*02d0*/  @!P0 FADD R5, R4, R5 ;  /* 0x0000000504058221 */ /* 0x001fca0000000000 */
[----:B------:R0:W-:Y:S01]  /*02e0*/  @!P0 STS [R2], R5 ;  /* 0x0000000502008388 */ /* 0x0001e20000000800 */
[----:B------:R-:W-:Y:S06]  /*02f0*/  BAR.SYNC.DEFER_BLOCKING 0x0 ;  /* 0x0000000000007b1d */ /* 0x000fec0000010000 */
[----:B------:R-:W-:Y:S05]  /*0300*/  BRA `(.L_x_3) ;  /* 0x0000000000087947 */ /* 0x000fea0003800000 */
.L_x_2:
[----:B------:R-:W-:-:S13]  /*0310*/  ISETP.GE.U32.AND P0, PT, R3, 0x100, PT ;  /* 0x000001000300780c */ /* 0x000fda0003f06070 */
[----:B------:R-:W-:Y:S05]  /*0320*/  @!P0 BRA `(.L_x_4) ;  /* 0x00000000001c8947 */ /* 0x000fea0003800000 */
.L_x_3:
[----:B------:R-:W-:-:S13]  /*0330*/  ISETP.GT.U32.AND P0, PT, R0, 0x7f, PT ;  /* 0x0000007f0000780c */ /* 0x000fda0003f04070 */
[----:B------:R-:W-:Y:S04]  /*0340*/  @!P0 LDS R4, [R2+0x200] ;  /* 0x0002000002048984 */ /* 0x000fe80000000800 */
[----:B0-----:R-:W0:Y:S02]  /*0350*/  @!P0 LDS R5, [R2] ;  /* 0x0000000002058984 */ /* 0x001e240000000800 */
[----:B0-----:R-:W-:-:S05]  /*0360*/  @!P0 FADD R5, R4, R5 ;  /* 0x0000000504058221 */ /* 0x001fca0000000000 */
[----:B------:R0:W-:Y:S01]  /*0370*/  @!P0 STS [R2], R5 ;  /* 0x0000000502008388 */ /* 0x0001e20000000800 */
[----:B------:R-:W-:Y:S06]  /*0380*/  BAR.SYNC.DEFER_BLOCKING 0x0 ;  /* 0x0000000000007b1d */ /* 0x000fec0000010000 */
[----:B------:R-:W-:Y:S05]  /*0390*/  BRA `(.L_x_5) ;  /* 0x0000000000087947 */ /* 0x000fea0003800000 */
.L_x_4:
[----:B------:R-:W-:-:S13]  /*03a0*/  ISETP.GE.U32.AND P0, PT, R3, 0x80, PT ;  /* 0x000000800300780c */ /* 0x000fda0003f06070 */
[----:B------:R-:W-:Y:S05]  /*03b0*/  @!P0 BRA `(.L_x_6) ;  /* 0x0000000000188947 */ /* 0x000fea0003800000 */
.L_x_5:
[----:B------:R-:W-:-:S13]  /*03c0*/  ISETP.GT.U32.AND P0, PT, R0, 0x3f, PT ;  /* 0x0000003f0000780c */ /* 0x000fda0003f04070 */
[----:B------:R-:W-:Y:S04]  /*03d0*/  @!P0 LDS R4, [R2+0x100] ;  /* 0x0001000002048984 */ /* 0x000fe80000000800 */
[----:B0-----:R-:W0:Y:S02]  /*03e0*/  @!P0 LDS R5, [R2] ;  /* 0x0000000002058984 */ /* 0x001e240000000800 */
[----:B0-----:R-:W-:-:S05]  /*03f0*/  @!P0 FADD R5, R4, R5 ;  /* 0x0000000504058221 */ /* 0x001fca0000000000 */
[----:B------:R0:W-:Y:S01]  /*0400*/  @!P0 STS [R2], R5 ;  /* 0x0000000502008388 */ /* 0x0001e20000000800 */
[----:B------:R-:W-:Y:S06]  /*0410*/  BAR.SYNC.DEFER_BLOCKING 0x0 ;  /* 0x0000000000007b1d */ /* 0x000fec0000010000 */
.L_x_6:
[----:B------:R-:W-:-:S13]  /*0420*/  ISETP.GT.U32.AND P0, PT, R0, 0x1f, PT ;  /* 0x0000001f0000780c */ /* 0x000fda0003f04070 */
[----:B------:R-:W-:Y:S05]  /*0430*/  @P0 EXIT ;  /* 0x000000000000094d */ /* 0x000fea0003800000 */
[----:B------:R-:W-:-:S13]  /*0440*/  ISETP.GE.U32.AND P0, PT, R3, 0x40, PT ;  /* 0x000000400300780c */ /* 0x000fda0003f06070 */
[----:B------:R-:W-:Y:S04]  /*0450*/  @P0 LDS R4, [R2+0x80] ;  /* 0x0000800002040984 */ /* 0x000fe80000000800 */
[----:B0-----:R-:W0:Y:S02]  /*0460*/  @P0 LDS R5, [R2] ;  /* 0x0000000002050984 */ /* 0x001e240000000800 */
[----:B0-----:R-:W-:Y:S01]  /*0470*/  @P0 FADD R4, R4, R5 ;  /* 0x0000000504040221 */ /* 0x001fe20000000000 */
[----:B------:R-:W-:Y:S06]  /*0480*/  @P0 BRA `(.L_x_7) ;  /* 0x00000000000c0947 */ /* 0x000fec0003800000 */
[----:B------:R-:W-:-:S13]  /*0490*/  ISETP.GE.U32.AND P0, PT, R3, 0x20, PT ;  /* 0x000000200300780c */ /* 0x000fda0003f06070 */
[----:B------:R-:W-:Y:S05]  /*04a0*/  @!P0 BRA `(.L_x_8) ;  /* 0x0000000000148947 */ /* 0x000fea0003800000 */
[----:B------:R0:W1:Y:S02]  /*04b0*/  LDS R4, [R2] ;  /* 0x0000000002047984 */ /* 0x0000640000000800 */
.L_x_7:
[----:B------:R-:W1:Y:S02]  /*04c0*/  LDS R3, [R2+0x40] ;  /* 0x0000400002037984 */ /* 0x000e640000000800 */
[----:B-1----:R-:W-:-:S05]  /*04d0*/  FADD R3, R3, R4 ;  /* 0x0000000403037221 */ /* 0x002fca0000000000 */
[----:B------:R2:W-:Y:S01]  /*04e0*/  STS [R2], R3 ;  /* 0x0000000302007388 */ /* 0x0005e20000000800 */
[----:B------:R-:W-:Y:S05]  /*04f0*/  BRA `(.L_x_9) ;  /* 0x00000000000c7947 */ /* 0x000fea0003800000 */
.L_x_8:
[----:B------:R-:W-:-:S13]  /*0500*/  ISETP.GE.U32.AND P0, PT, R3, 0x10, PT ;  /* 0x000000100300780c */ /* 0x000fda0003f06070 */
[----:B------:R-:W-:Y:S05]  /*0510*/  @!P0 BRA `(.L_x_10) ;  /* 0x0000000000108947 */ /* 0x000fea0003800000 */
[----:B------:R0:W1:Y:S02]  /*0520*/  LDS R3, [R2] ;  /* 0x0000000002037984 */ /* 0x0000640000000800 */
.L_x_9:
[----:B------:R-:W1:Y:S02]  /*0530*/  LDS R4, [R2+0x20] ;  /* 0x0000200002047984 */ /* 0x000e640000000800 */
[----:B-12---:R-:W-:Y:S01]  /*0540*/  FADD R3, R4, R3 ;  /* 0x0000000304037221 */ /* 0x006fe20000000000 */
[----:B------:R-:W-:Y:S06]  /*0550*/  BRA `(.L_x_11) ;  /* 0x00000000000c7947 */ /* 0x000fec0003800000 */
.L_x_10:
[----:B------:R-:W-:-:S13]  /*0560*/  ISETP.GE.U32.AND P0, PT, R3, 0x8, PT ;  /* 0x000000080300780c */ /* 0x000fda0003f06070 */
[----:B------:R-:W-:Y:S05]  /*0570*/  @!P0 BRA `(.L_x_12) ;  /* 0x0000000000108947 */ /* 0x000fea0003800000 */
[----:B------:R0:W1:Y:S02]  /*0580*/  LDS R3, [R2] ;  /* 0x0000000002037984 */ /* 0x0000640000000800 */
.L_x_11:
[----:B------:R-:W1:Y:S02]  /*0590*/  LDS R4, [R2+0x10] ;  /* 0x0000100002047984 */ /* 0x000e640000000800 */
[----:B-1----:R-:W-:Y:S01]  /*05a0*/  FADD R3, R4, R3 ;  /* 0x0000000304037221 */ /* 0x002fe20000000000 */
[----:B------:R-:W-:Y:S06]  /*05b0*/  BRA `(.L_x_13) ;  /* 0x00000000000c7947 */ /* 0x000fec0003800000 */
.L_x_12:
[----:B------:R-:W-:-:S13]  /*05c0*/  ISETP.GE.U32.AND P0, PT, R3, 0x4, PT ;  /* 0x000000040300780c */ /* 0x000fda0003f06070 */
[----:B------:R-:W-:Y:S05]  /*05d0*/  @!P0 BRA `(.L_x_14) ;  /* 0x0000000000108947 */ /* 0x000fea0003800000 */
[----:B------:R0:W1:Y:S02]  /*05e0*/  LDS R3, [R2] ;  /* 0x0000000002037984 */ /* 0x0000640000000800 */
.L_x_13:
[----:B------:R-:W1:Y:S02]  /*05f0*/  LDS R4, [R2+0x8] ;  /* 0x0000080002047984 */ /* 0x000e640000000800 */
[----:B-1----:R-:W-:Y:S01]  /*0600*/  FADD R3, R4, R3 ;  /* 0x0000000304037221 */ /* 0x002fe20000000000 */
[----:B------:R-:W-:Y:S06]  /*0610*/  BRA `(.L_x_15) ;  /* 0x00000000000c7947 */ /* 0x000fec0003800000 */
.L_x_14:
[----:B------:R-:W-:-:S13]  /*0620*/  ISETP.GE.U32.AND P0, PT, R3, 0x2, PT ;  /* 0x000000020300780c */ /* 0x000fda0003f06070 */
[----:B------:R-:W-:Y:S05]  /*0630*/  @!P0 BRA `(.L_x_16) ;  /* 0x0000000000108947 */ /* 0x000fea0003800000 */
[----:B------:R0:W1:Y:S02]  /*0640*/  LDS R3, [R2] ;  /* 0x0000000002037984 */ /* 0x0000640000000800 */
.L_x_15:
[----:B------:R-:W1:Y:S02]  /*0650*/  LDS R4, [R2+0x4] ;  /* 0x0000040002047984 */ /* 0x000e640000000800 */
[----:B-1----:R-:W-:-:S05]  /*0660*/  FADD R3, R4, R3 ;  /* 0x0000000304037221 */ /* 0x002fca0000000000 */
[----:B------:R1:W-:Y:S02]  /*0670*/  STS [R2], R3 ;  /* 0x0000000302007388 */ /* 0x0003e40000000800 */
.L_x_16:
[----:B------:R-:W-:-:S13]  /*0680*/  ISETP.NE.AND P0, PT, R0, RZ, PT ;  /* 0x000000ff0000720c */ /* 0x000fda0003f05270 */
[----:B------:R-:W-:Y:S05]  /*0690*/  @P0 EXIT ;  /* 0x000000000000094d */ /* 0x000fea0003800000 */
[----:B------:R-:W2:Y:S01]  /*06a0*/  LDS R5, [UR4] ;  /* 0x00000004ff057984 */ /* 0x000ea20008000800 */
[----:B01----:R-:W2:Y:S03]  /*06b0*/  LDC.64 R2, c[0x0][0x388] ;  /* 0x0000e200ff027b82 */ /* 0x003ea60000000a00 */
[----:B--2---:R-:W-:Y:S01]  /*06c0*/  REDG.E.ADD.F32.FTZ.RN.STRONG.GPU desc[UR6][R2.64], R5 ;  /* 0x00000005020079a6 */ /* 0x004fe2000c12f306 */
[----:B------:R-:W-:Y:S05]  /*06d0*/  EXIT ;  /* 0x000000000000794d */ /* 0x000fea0003800000 */
.L_x_17:
[----:B------:R-:W-:-:S00]  /*06e0*/  BRA `(.L_x_17) ;  /* 0xfffffffc00fc7947 */ /* 0x000fc0000383ffff */
[----:B------:R-:W-:-:S00]  /*06f0*/  NOP ;  /* 0x0000000000007918 */ /* 0x000fc00000000000 */
        /* <DEDUP_REMOVED lines=8> */
.L_x_36:


//--------------------- .text._Z9reduceSumPfS_ii  --------------------------
	.section	.text._Z9reduceSumPfS_ii,"ax",@progbits
	.align	128
        .global         _Z9reduceSumPfS_ii
        .type           _Z9reduceSumPfS_ii,@function
        .size           _Z9reduceSumPfS_ii,(.L_x_37 - _Z9reduceSumPfS_ii)
        .other          _Z9reduceSumPfS_ii,@"STO_CUDA_ENTRY STV_DEFAULT"
_Z9reduceSumPfS_ii:
.text._Z9reduceSumPfS_ii:
[----:B------:R-:W-:Y:S01]  /*0000*/  LDC R1, c[0x0][0x37c] ;  /* 0x0000df00ff017b82 */ /* 0x000fe20000000800 */
[----:B------:R-:W0:Y:S07]  /*0010*/  S2R R2, SR_TID.X ;  /* 0x0000000000027919 */ /* 0x000e2e0000002100 */
[----:B------:R-:W0:Y:S01]  /*0020*/  LDC R11, c[0x0][0x360] ;  /* 0x0000d800ff0b7b82 */ /* 0x000e220000000800 */
[----:B------:R-:W1:Y:S01]  /*0030*/  LDCU.64 UR6, c[0x0][0x390] ;  /* 0x00007200ff0677ac */ /* 0x000e620008000a00 */
[----:B------:R-:W-:Y:S01]  /*0040*/  IMAD.MOV.U32 R9, RZ, RZ, RZ ;  /* 0x000000ffff097224 */ /* 0x000fe200078e00ff */
[----:B------:R-:W2:Y:S05]  /*0050*/  S2R R13, SR_TID.Y ;  /* 0x00000000000d7919 */ /* 0x000eaa0000002200 */
        /* <DEDUP_REMOVED lines=10> */
[----:B------:R-:W1:Y:S02]  /*0100*/  @!P0 LDC.64 R4, c[0x0][0x380] ;  /* 0x0000e000ff048b82 */ /* 0x000e640000000a00 */
[----:B-1----:R-:W-:-:S05]  /*0110*/  @!P0 IMAD.WIDE R4, R7, 0x4, R4 ;  /* 0x0000000407048825 */ /* 0x002fca00078e0204 */
[----:B0-----:R-:W2:Y:S01]  /*0120*/  @!P0 LDG.E R9, desc[UR6][R4.64] ;  /* 0x0000000604098981 */ /* 0x001ea2000c1e1900 */
[----:B------:R-:W0:Y:S01]  /*0130*/  S2UR UR5, SR_CgaCtaId ;  /* 0x00000000000579c3 */ /* 0x000e220000008800 */
[C---:B------:R-:W-:Y:S01]  /*0140*/  IMAD R3, R11.reuse, R6, RZ ;  /* 0x000000060b037224 */ /* 0x040fe200078e02ff */
[----:B------:R-:W-:Y:S01]  /*0150*/  UMOV UR4, 0x400 ;  /* 0x0000040000047882 */ /* 0x000fe20000000000 */
[----:B------:R-:W-:-:S03]  /*0160*/  IMAD R2, R11, R13, R2 ;  /* 0x0000000d0b027224 */ /* 0x000fc600078e0202 */
[----:B------:R-:W-:Y:S01]  /*0170*/  ISETP.GE.U32.AND P0, PT, R3, 0x400, PT ;  /* 0x000004000300780c */ /* 0x000fe20003f06070 */
[----:B0-----:R-:W-:-:S06]  /*0180*/  ULEA UR4, UR5, UR4, 0x18 ;  /* 0x0000000405047291 */ /* 0x001fcc000f8ec0ff */
[----:B------:R-:W-:-:S05]  /*0190*/  LEA R0, R2, UR4, 0x2 ;  /* 0x0000000402007c11 */ /* 0x000fca000f8e10ff */
[----:B--2---:R0:W-:Y:S01]  /*01a0*/  STS [R0], R9 ;  /* 0x0000000900007388 */ /* 0x0041e20000000800 */
[----:B------:R-:W-:Y:S06]  /*01b0*/  BAR.SYNC.DEFER_BLOCKING 0x0 ;  /* 0x0000000000007b1d */ /* 0x000fec0000010000 */
[----:B------:R-:W-:Y:S05]  /*01c0*/  @!P0 BRA `(.L_x_18) ;  /* 0x00000000001c8947 */ /* 0x000fea0003800000 */
[----:B------:R-:W-:-:S13]  /*01d0*/  ISETP.GT.U32.AND P0, PT, R2, 0x1ff, PT ;  /* 0x000001ff0200780c */ /* 0x000fda0003f04070 */
[----:B------:R-:W-:Y:S04]  /*01e0*/  @!P0 LDS R4, [R0+0x800] ;  /* 0x0008000000048984 */ /* 0x000fe80000000800 */
[----:B------:R-:W1:Y:S02]  /*01f0*/  @!P0 LDS R5, [R0] ;  /* 0x0000000000058984 */ /* 0x000e640000000800 */
[----:B-1----:R-:W-:-:S05]  /*0200*/  @!P0 FADD R5, R4, R5 ;  /* 0x0000000504058221 */ /* 0x002fca0000000000 */
[----:B------:R1:W-:Y:S01]  /*0210*/  @!P0 STS [R0], R5 ;  /* 0x0000000500008388 */ /* 0x0003e20000000800 */
[----:B------:R-:W-:Y:S06]  /*0220*/  BAR.SYNC.DEFER_BLOCKING 0x0 ;  /* 0x0000000000007b1d */ /* 0x000fec0000010000 */
[----:B------:R-:W-:Y:S05]  /*0230*/  BRA `(.L_x_19) ;  /* 0x0000000000087947 */ /* 0x000fea0003800000 */
.L_x_18:
[----:B------:R-:W-:-:S13]  /*0240*/  ISETP.GE.U32.AND P0, PT, R3, 0x200, PT ;  /* 0x000002000300780c */ /* 0x000fda0003f06070 */
[----:B------:R-:W-:Y:S05]  /*0250*/  @!P0 BRA `(.L_x_20) ;  /* 0x00000000001c8947 */ /* 0x000fea0003800000 */
.L_x_19:
[----:B------:R-:W-:-:S13]  /*0260*/  ISETP.GT.U32.AND P0, PT, R2, 0xff, PT ;  /* 0x000000ff0200780c */ /* 0x000fda0003f04070 */
[----:B------:R-:W-:Y:S04]  /*0270*/  @!P0 LDS R4, [R0+0x400] ;  /* 0x0004000000048984 */ /* 0x000fe80000000800 */
[----:B-1----:R-:W1:Y:S02]  /*0280*/  @!P0 LDS R5, [R0] ;  /* 0x0000000000058984 */ /* 0x002e640000000800 */
[----:B-1----:R-:W-:-:S05]  /*0290*/  @!P0 FADD R5, R4, R5 ;  /* 0x0000000504058221 */ /* 0x002fca0000000000 */
[----:B------:R1:W-:Y:S01]  /*02a0*/  @!P0 STS [R0], R5 ;  /* 0x0000000500008388 */ /* 0x0003e20000000800 */
[----:B------:R-:W-:Y:S06]  /*02b0*/  BAR.SYNC.DEFER_BLOCKING 0x0 ;  /* 0x0000000000007b1d */ /* 0x000fec0000010000 */
[----:B------:R-:W-:Y:S05]  /*02c0*/  BRA `(.L_x_21) ;  /* 0x0000000000087947 */ /* 0x000fea0003800000 */
.L_x_20:
[----:B------:R-:W-:-:S13]  /*02d0*/  ISETP.GE.U32.AND P0, PT, R3, 0x100, PT ;  /* 0x000001000300780c */ /* 0x000fda0003f06070 */
[----:B------:R-:W-:Y:S05]  /*02e0*/  @!P0 BRA `(.L_x_22) ;  /* 0x00000000001c8947 */ /* 0x000fea0003800000 */
.L_x_21:
[----:B------:R-:W-:-:S13]  /*02f0*/  ISETP.GT.U32.AND P0, PT, R2, 0x7f, PT ;  /* 0x0000007f0200780c */ /* 0x000fda0003f04070 */
[----:B------:R-:W-:Y:S04]  /*0300*/  @!P0 LDS R4, [R0+0x200] ;  /* 0x0002000000048984 */ /* 0x000fe80000000800 */
[----:B-1----:R-:W1:Y:S02]  /*0310*/  @!P0 LDS R5, [R0] ;  /* 0x0000000000058984 */ /* 0x002e640000000800 */
[----:B-1----:R-:W-:-:S05]  /*0320*/  @!P0 FADD R5, R4, R5 ;  /* 0x0000000504058221 */ /* 0x002fca0000000000 */
[----:B------:R1:W-:Y:S01]  /*0330*/  @!P0 STS [R0], R5 ;  /* 0x0000000500008388 */ /* 0x0003e20000000800 */
[----:B------:R-:W-:Y:S06]  /*0340*/  BAR.SYNC.DEFER_BLOCKING 0x0 ;  /* 0x0000000000007b1d */ /* 0x000fec0000010000 */
[----:B------:R-:W-:Y:S05]  /*0350*/  BRA `(.L_x_23) ;  /* 0x0000000000087947 */ /* 0x000fea0003800000 */
.L_x_22:
[----:B------:R-:W-:-:S13]  /*0360*/  ISETP.GE.U32.AND P0, PT, R3, 0x80, PT ;  /* 0x000000800300780c */ /* 0x000fda0003f06070 */
[----:B------:R-:W-:Y:S05]  /*0370*/  @!P0 BRA `(.L_x_24) ;  /* 0x0000000000188947 */ /* 0x000fea0003800000 */
.L_x_23:
[----:B------:R-:W-:-:S13]  /*0380*/  ISETP.GT.U32.AND P0, PT, R2, 0x3f, PT ;  /* 0x0000003f0200780c */ /* 0x000fda0003f04070 */
[----:B------:R-:W-:Y:S04]  /*0390*/  @!P0 LDS R4, [R0+0x100] ;  /* 0x0001000000048984 */ /* 0x000fe80000000800 */
[----:B-1----:R-:W1:Y:S02]  /*03a0*/  @!P0 LDS R5, [R0] ;  /* 0x0000000000058984 */ /* 0x002e640000000800 */
[----:B-1----:R-:W-:-:S05]  /*03b0*/  @!P0 FADD R5, R4, R5 ;  /* 0x0000000504058221 */ /* 0x002fca0000000000 */
[----:B------:R1:W-:Y:S01]  /*03c0*/  @!P0 STS [R0], R5 ;  /* 0x0000000500008388 */ /* 0x0003e20000000800 */
[----:B------:R-:W-:Y:S06]  /*03d0*/  BAR.SYNC.DEFER_BLOCKING 0x0 ;  /* 0x0000000000007b1d */ /* 0x000fec0000010000 */
.L_x_24:
[----:B------:R-:W-:-:S13]  /*03e0*/  ISETP.GT.U32.AND P0, PT, R2, 0x1f, PT ;  /* 0x0000001f0200780c */ /* 0x000fda0003f04070 */
[----:B------:R-:W-:Y:S05]  /*03f0*/  @P0 EXIT ;  /* 0x000000000000094d */ /* 0x000fea0003800000 */
[----:B------:R-:W-:-:S13]  /*0400*/  ISETP.GE.U32.AND P0, PT, R3, 0x40, PT ;  /* 0x000000400300780c */ /* 0x000fda0003f06070 */
[----:B------:R-:W-:Y:S04]  /*0410*/  @P0 LDS R4, [R0+0x80] ;  /* 0x0000800000040984 */ /* 0x000fe80000000800 */
[----:B-1----:R-:W1:Y:S02]  /*0420*/  @P0 LDS R5, [R0] ;  /* 0x0000000000050984 */ /* 0x002e640000000800 */
[----:B-1----:R-:W-:Y:S01]  /*0430*/  @P0 FADD R4, R4, R5 ;  /* 0x0000000504040221 */ /* 0x002fe20000000000 */
[----:B------:R-:W-:Y:S06]  /*0440*/  @P0 BRA `(.L_x_25) ;  /* 0x00000000000c0947 */ /* 0x000fec0003800000 */
[----:B------:R-:W-:-:S13]  /*0450*/  ISETP.GE.U32.AND P0, PT, R3, 0x20, PT ;  /* 0x000000200300780c */ /* 0x000fda0003f06070 */
[----:B------:R-:W-:Y:S05]  /*0460*/  @!P0 BRA `(.L_x_26) ;  /* 0x0000000000148947 */ /* 0x000fea0003800000 */
[----:B------:R1:W2:Y:S02]  /*0470*/  LDS R4, [R0] ;  /* 0x0000000000047984 */ /* 0x0002a40000000800 */
.L_x_25:
[----:B------:R-:W2:Y:S02]  /*0480*/  LDS R3, [R0+0x40] ;  /* 0x0000400000037984 */ /* 0x000ea40000000800 */
[----:B--2---:R-:W-:-:S05]  /*0490*/  FADD R3, R3, R4 ;  /* 0x0000000403037221 */ /* 0x004fca0000000000 */
[----:B------:R3:W-:Y:S01]  /*04a0*/  STS [R0], R3 ;  /* 0x0000000300007388 */ /* 0x0007e20000000800 */
[----:B------:R-:W-:Y:S05]  /*04b0*/  BRA `(.L_x_27) ;  /* 0x00000000000c7947 */ /* 0x000fea0003800000 */
.L_x_26:
[----:B------:R-:W-:-:S13]  /*04c0*/  ISETP.GE.U32.AND P0, PT, R3, 0x10, PT ;  /* 0x000000100300780c */ /* 0x000fda0003f06070 */
[----:B------:R-:W-:Y:S05]  /*04d0*/  @!P0 BRA `(.L_x_28) ;  /* 0x0000000000108947 */ /* 0x000fea0003800000 */
[----:B------:R1:W2:Y:S02]  /*04e0*/  LDS R3, [R0] ;  /* 0x0000000000037984 */ /* 0x0002a40000000800 */
.L_x_27:
[----:B------:R-:W2:Y:S02]  /*04f0*/  LDS R4, [R0+0x20] ;  /* 0x0000200000047984 */ /* 0x000ea40000000800 */
[----:B--23--:R-:W-:Y:S01]  /*0500*/  FADD R3, R4, R3 ;  /* 0x0000000304037221 */ /* 0x00cfe20000000000 */
[----:B------:R-:W-:Y:S06]  /*0510*/  BRA `(.L_x_29) ;  /* 0x00000000000c7947 */ /* 0x000fec0003800000 */
.L_x_28:
[----:B------:R-:W-:-:S13]  /*0520*/  ISETP.GE.U32.AND P0, PT, R3, 0x8, PT ;  /* 0x000000080300780c */ /* 0x000fda0003f06070 */
[----:B------:R-:W-:Y:S05]  /*0530*/  @!P0 BRA `(.L_x_30) ;  /* 0x0000000000108947 */ /* 0x000fea0003800000 */
[----:B------:R1:W2:Y:S02]  /*0540*/  LDS R3, [R0] ;  /* 0x0000000000037984 */ /* 0x0002a40000000800 */
.L_x_29:
[----:B------:R-:W2:Y:S02]  /*0550*/  LDS R4, [R0+0x10] ;  /* 0x0000100000047984 */ /* 0x000ea40000000800 */
[----:B--2---:R-:W-:Y:S01]  /*0560*/  FADD R3, R4, R3 ;  /* 0x0000000304037221 */ /* 0x004fe20000000000 */
[----:B------:R-:W-:Y:S06]  /*0570*/  BRA `(.L_x_31) ;  /* 0x00000000000c7947 */ /* 0x000fec0003800000 */
.L_x_30:
[----:B------:R-:W-:-:S13]  /*0580*/  ISETP.GE.U32.AND P0, PT, R3, 0x4, PT ;  /* 0x000000040300780c */ /* 0x000fda0003f06070 */
[----:B------:R-:W-:Y:S05]  /*0590*/  @!P0 BRA `(.L_x_32) ;  /* 0x0000000000108947 */ /* 0x000fea0003800000 */
[----:B------:R1:W2:Y:S02]  /*05a0*/  LDS R3, [R0] ;  /* 0x0000000000037984 */ /* 0x0002a40000000800 */
.L_x_31:
[----:B------:R-:W2:Y:S02]  /*05b0*/  LDS R4, [R0+0x8] ;  /* 0x0000080000047984 */ /* 0x000ea40000000800 */
[----:B--2---:R-:W-:Y:S01]  /*05c0*/  FADD R3, R4, R3 ;  /* 0x0000000304037221 */ /* 0x004fe20000000000 */
[----:B------:R-:W-:Y:S06]  /*05d0*/  BRA `(.L_x_33) ;  /* 0x00000000000c7947 */ /* 0x000fec0003800000 */
.L_x_32:
[----:B------:R-:W-:-:S13]  /*05e0*/  ISETP.GE.U32.AND P0, PT, R3, 0x2, PT ;  /* 0x000000020300780c */ /* 0x000fda0003f06070 */
[----:B------:R-:W-:Y:S05]  /*05f0*/  @!P0 BRA `(.L_x_34) ;  /* 0x0000000000108947 */ /* 0x000fea0003800000 */
[----:B------:R1:W2:Y:S02]  /*0600*/  LDS R3, [R0] ;  /* 0x0000000000037984 */ /* 0x0002a40000000800 */
.L_x_33:
[----:B------:R-:W2:Y:S02]  /*0610*/  LDS R4, [R0+0x4] ;  /* 0x0000040000047984 */ /* 0x000ea40000000800 */
[----:B--2---:R-:W-:-:S05]  /*0620*/  FADD R3, R4, R3 ;  /* 0x0000000304037221 */ /* 0x004fca0000000000 */
[----:B------:R2:W-:Y:S02]  /*0630*/  STS [R0], R3 ;  /* 0x0000000300007388 */ /* 0x0005e40000000800 */
.L_x_34:
[----:B------:R-:W-:-:S13]  /*0640*/  ISETP.NE.AND P0, PT, R2, RZ, PT ;  /* 0x000000ff0200720c */ /* 0x000fda0003f05270 */
[----:B------:R-:W-:Y:S05]  /*0650*/  @P0 EXIT ;  /* 0x000000000000094d */ /* 0x000fea0003800000 */
[----:B------:R-:W3:Y:S01]  /*0660*/  LDS R5, [UR4] ;  /* 0x00000004ff057984 */ /* 0x000ee20008000800 */
[----:B--2---:R-:W3:Y:S03]  /*0670*/  LDC.64 R2, c[0x0][0x388] ;  /* 0x0000e200ff027b82 */ /* 0x004ee60000000a00 */
[----:B---3--:R-:W-:Y:S01]  /*0680*/  REDG.E.ADD.F32.FTZ.RN.STRONG.GPU desc[UR6][R2.64], R5 ;  /* 0x00000005020079a6 */ /* 0x008fe2000c12f306 */
[----:B------:R-:W-:Y:S05]  /*0690*/  EXIT ;  /* 0x000000000000794d */ /* 0x000fea0003800000 */
.L_x_35:
        /* <DEDUP_REMOVED lines=14> */
.L_x_37:


//--------------------- .nv.shared._Z14deltaReduceSumPfS_iiS_ --------------------------
	.section	.nv.shared._Z14deltaReduceSumPfS_iiS_,"aw",@nobits
	.sectionflags	@""
	.align	16
	.zero		1024


//--------------------- .nv.shared.reserved.0     --------------------------
	.section	.nv.shared.reserved.0,"aw",@nobits
	.weak		__nv_reservedSMEM_offset_0_alias
	.size		__nv_reservedSMEM_offset_0_alias, 0, 64
	.other		__nv_reservedSMEM_offset_0_alias,@"STO_CUDA_RESERVED_SHARED STV_DEFAULT"
__nv_reservedSMEM_offset_0_alias:
	.zero		0
	.zero		64


//--------------------- .nv.shared._Z9reduceSumPfS_ii --------------------------
	.section	.nv.shared._Z9reduceSumPfS_ii,"aw",@nobits
	.sectionflags	@""
	.align	16
	.zero		1024


//--------------------- .nv.constant0._Z14deltaReduceSumPfS_iiS_ --------------------------
	.section	.nv.constant0._Z14deltaReduceSumPfS_iiS_,"a",@progbits
	.sectionflags	@""
	.align	4
.nv.constant0._Z14deltaReduceSumPfS_iiS_:
	.zero		928


//--------------------- .nv.constant0._Z9reduceSumPfS_ii --------------------------
	.section	.nv.constant0._Z9reduceSumPfS_ii,"a",@progbits
	.sectionflags	@""
	.align	4
.nv.constant0._Z9reduceSumPfS_ii:
	.zero		920


//--------------------- SYMBOLS --------------------------

	.type		.nv.reservedSmem.offset0,@object
	.size		.nv.reservedSmem.offset0,0x4
	.type		.nv.reservedSmem.cap,@object
	.size		.nv.reservedSmem.cap,0x4
